//
// Generated by NVIDIA NVVM Compiler
//
// Compiler Build ID: CL-36424714
// Cuda compilation tools, release 13.0, V13.0.88
// Based on NVVM 20.0.0
//

.version 9.0
.target sm_100
.address_size 64

	// .globl	_Z18FP16GeluCUDAKernelILi8EEvPK6__halfPS0_i

.visible .entry _Z18FP16GeluCUDAKernelILi8EEvPK6__halfPS0_i(
	.param .u64 .ptr .align 1 _Z18FP16GeluCUDAKernelILi8EEvPK6__halfPS0_i_param_0,
	.param .u64 .ptr .align 1 _Z18FP16GeluCUDAKernelILi8EEvPK6__halfPS0_i_param_1,
	.param .u32 _Z18FP16GeluCUDAKernelILi8EEvPK6__halfPS0_i_param_2
)
{
	.reg .pred 	%p<7>;
	.reg .b32 	%r<582>;
	.reg .b32 	%f<165>;
	.reg .b64 	%rd<20>;

	ld.param.u64 	%rd5, [_Z18FP16GeluCUDAKernelILi8EEvPK6__halfPS0_i_param_0];
	ld.param.u64 	%rd6, [_Z18FP16GeluCUDAKernelILi8EEvPK6__halfPS0_i_param_1];
	ld.param.u32 	%r16, [_Z18FP16GeluCUDAKernelILi8EEvPK6__halfPS0_i_param_2];
	cvta.to.global.u64 	%rd1, %rd6;
	cvta.to.global.u64 	%rd2, %rd5;
	mov.u32 	%r17, %ntid.x;
	mov.u32 	%r18, %ctaid.x;
	mov.u32 	%r19, %tid.x;
	mad.lo.s32 	%r20, %r17, %r18, %r19;
	shl.b32 	%r580, %r20, 3;
	mov.u32 	%r21, %nctaid.x;
	mul.lo.s32 	%r22, %r21, %r17;
	shl.b32 	%r2, %r22, 3;
	setp.ge.s32 	%p1, %r580, %r16;
	@%p1 bra 	$L__BB0_7;
	mov.f32 	%f1, 0f3F4C422A;
	// begin inline asm
	{.reg .f16 low;
  cvt.rn.f16.f32 low, %f1;
  mov.b32 %r23, {low,low};}

	// end inline asm
	mov.f32 	%f2, 0f3D372713;
	// begin inline asm
	{.reg .f16 low;
  cvt.rn.f16.f32 low, %f2;
  mov.b32 %r24, {low,low};}

	// end inline asm
	mov.f32 	%f3, 0f3F000000;
	// begin inline asm
	{.reg .f16 low;
  cvt.rn.f16.f32 low, %f3;
  mov.b32 %r25, {low,low};}

	// end inline asm
	mov.f32 	%f4, 0f3F800000;
	// begin inline asm
	{.reg .f16 low;
  cvt.rn.f16.f32 low, %f4;
  mov.b32 %r26, {low,low};}

	// end inline asm
	add.s32 	%r27, %r2, %r580;
	max.s32 	%r28, %r16, %r27;
	sub.s32 	%r29, %r28, %r2;
	setp.ne.s32 	%p2, %r29, %r580;
	selp.u32 	%r30, 1, 0, %p2;
	add.s32 	%r31, %r580, %r30;
	sub.s32 	%r32, %r29, %r31;
	div.u32 	%r33, %r32, %r2;
	add.s32 	%r7, %r33, %r30;
	and.b32  	%r34, %r7, 3;
	setp.eq.s32 	%p3, %r34, 3;
	@%p3 bra 	$L__BB0_4;
	add.s32 	%r35, %r7, 1;
	and.b32  	%r36, %r35, 3;
	neg.s32 	%r578, %r36;
	add.s64 	%rd3, %rd1, 8;
	add.s64 	%rd4, %rd2, 8;
$L__BB0_3:
	.pragma "nounroll";
	mul.wide.s32 	%rd7, %r580, 2;
	add.s64 	%rd8, %rd3, %rd7;
	add.s64 	%rd9, %rd4, %rd7;
	ld.global.u32 	%r39, [%rd9+-8];
	// begin inline asm
	{mul.f16x2 %r37,%r24,%r39;
}
	// end inline asm
	// begin inline asm
	{mul.f16x2 %r40,%r37,%r39;
}
	// end inline asm
	// begin inline asm
	{mul.f16x2 %r43,%r40,%r39;
}
	// end inline asm
	// begin inline asm
	{add.f16x2 %r46,%r39,%r43;
}
	// end inline asm
	// begin inline asm
	{mul.f16x2 %r49,%r23,%r46;
}
	// end inline asm
	// begin inline asm
	{.reg .f16 low,high;
  mov.b32 {low,high},%r49;
  cvt.f32.f16 %f5, low;}

	// end inline asm
	// begin inline asm
	{.reg .f16 low,high;
  mov.b32 {low,high},%r49;
  cvt.f32.f16 %f6, high;}

	// end inline asm
	// begin inline asm
	tanh.approx.f32 %f7,%f5; 
	
	// end inline asm
	// begin inline asm
	tanh.approx.f32 %f9,%f6; 
	
	// end inline asm
	// begin inline asm
	{mul.f16x2 %r54,%r25,%r39;
}
	// end inline asm
	// begin inline asm
	{ cvt.rn.f16x2.f32 %r57, %f9, %f7; }

	// end inline asm
	// begin inline asm
	{add.f16x2 %r58,%r26,%r57;
}
	// end inline asm
	// begin inline asm
	{mul.f16x2 %r61,%r54,%r58;
}
	// end inline asm
	st.global.u32 	[%rd8+-8], %r61;
	ld.global.u32 	%r66, [%rd9+-4];
	// begin inline asm
	{mul.f16x2 %r64,%r24,%r66;
}
	// end inline asm
	// begin inline asm
	{mul.f16x2 %r67,%r64,%r66;
}
	// end inline asm
	// begin inline asm
	{mul.f16x2 %r70,%r67,%r66;
}
	// end inline asm
	// begin inline asm
	{add.f16x2 %r73,%r66,%r70;
}
	// end inline asm
	// begin inline asm
	{mul.f16x2 %r76,%r23,%r73;
}
	// end inline asm
	// begin inline asm
	{.reg .f16 low,high;
  mov.b32 {low,high},%r76;
  cvt.f32.f16 %f13, low;}

	// end inline asm
	// begin inline asm
	{.reg .f16 low,high;
  mov.b32 {low,high},%r76;
  cvt.f32.f16 %f14, high;}

	// end inline asm
	// begin inline asm
	tanh.approx.f32 %f15,%f13; 
	
	// end inline asm
	// begin inline asm
	tanh.approx.f32 %f17,%f14; 
	
	// end inline asm
	// begin inline asm
	{mul.f16x2 %r81,%r25,%r66;
}
	// end inline asm
	// begin inline asm
	{ cvt.rn.f16x2.f32 %r84, %f17, %f15; }

	// end inline asm
	// begin inline asm
	{add.f16x2 %r85,%r26,%r84;
}
	// end inline asm
	// begin inline asm
	{mul.f16x2 %r88,%r81,%r85;
}
	// end inline asm
	st.global.u32 	[%rd8+-4], %r88;
	ld.global.u32 	%r93, [%rd9];
	// begin inline asm
	{mul.f16x2 %r91,%r24,%r93;
}
	// end inline asm
	// begin inline asm
	{mul.f16x2 %r94,%r91,%r93;
}
	// end inline asm
	// begin inline asm
	{mul.f16x2 %r97,%r94,%r93;
}
	// end inline asm
	// begin inline asm
	{add.f16x2 %r100,%r93,%r97;
}
	// end inline asm
	// begin inline asm
	{mul.f16x2 %r103,%r23,%r100;
}
	// end inline asm
	// begin inline asm
	{.reg .f16 low,high;
  mov.b32 {low,high},%r103;
  cvt.f32.f16 %f21, low;}

	// end inline asm
	// begin inline asm
	{.reg .f16 low,high;
  mov.b32 {low,high},%r103;
  cvt.f32.f16 %f22, high;}

	// end inline asm
	// begin inline asm
	tanh.approx.f32 %f23,%f21; 
	
	// end inline asm
	// begin inline asm
	tanh.approx.f32 %f25,%f22; 
	
	// end inline asm
	// begin inline asm
	{mul.f16x2 %r108,%r25,%r93;
}
	// end inline asm
	// begin inline asm
	{ cvt.rn.f16x2.f32 %r111, %f25, %f23; }

	// end inline asm
	// begin inline asm
	{add.f16x2 %r112,%r26,%r111;
}
	// end inline asm
	// begin inline asm
	{mul.f16x2 %r115,%r108,%r112;
}
	// end inline asm
	st.global.u32 	[%rd8], %r115;
	ld.global.u32 	%r120, [%rd9+4];
	// begin inline asm
	{mul.f16x2 %r118,%r24,%r120;
}
	// end inline asm
	// begin inline asm
	{mul.f16x2 %r121,%r118,%r120;
}
	// end inline asm
	// begin inline asm
	{mul.f16x2 %r124,%r121,%r120;
}
	// end inline asm
	// begin inline asm
	{add.f16x2 %r127,%r120,%r124;
}
	// end inline asm
	// begin inline asm
	{mul.f16x2 %r130,%r23,%r127;
}
	// end inline asm
	// begin inline asm
	{.reg .f16 low,high;
  mov.b32 {low,high},%r130;
  cvt.f32.f16 %f29, low;}

	// end inline asm
	// begin inline asm
	{.reg .f16 low,high;
  mov.b32 {low,high},%r130;
  cvt.f32.f16 %f30, high;}

	// end inline asm
	// begin inline asm
	tanh.approx.f32 %f31,%f29; 
	
	// end inline asm
	// begin inline asm
	tanh.approx.f32 %f33,%f30; 
	
	// end inline asm
	// begin inline asm
	{mul.f16x2 %r135,%r25,%r120;
}
	// end inline asm
	// begin inline asm
	{ cvt.rn.f16x2.f32 %r138, %f33, %f31; }

	// end inline asm
	// begin inline asm
	{add.f16x2 %r139,%r26,%r138;
}
	// end inline asm
	// begin inline asm
	{mul.f16x2 %r142,%r135,%r139;
}
	// end inline asm
	st.global.u32 	[%rd8+4], %r142;
	add.s32 	%r580, %r580, %r2;
	add.s32 	%r578, %r578, 1;
	setp.ne.s32 	%p4, %r578, 0;
	@%p4 bra 	$L__BB0_3;
$L__BB0_4:
	setp.lt.u32 	%p5, %r7, 3;
	@%p5 bra 	$L__BB0_7;
	mul.wide.s32 	%rd13, %r2, 2;
	shl.b32 	%r577, %r2, 2;
$L__BB0_6:
	mul.wide.s32 	%rd10, %r580, 2;
	add.s64 	%rd11, %rd1, %rd10;
	add.s64 	%rd12, %rd2, %rd10;
	ld.global.u32 	%r147, [%rd12];
	// begin inline asm
	{mul.f16x2 %r145,%r24,%r147;
}
	// end inline asm
	// begin inline asm
	{mul.f16x2 %r148,%r145,%r147;
}
	// end inline asm
	// begin inline asm
	{mul.f16x2 %r151,%r148,%r147;
}
	// end inline asm
	// begin inline asm
	{add.f16x2 %r154,%r147,%r151;
}
	// end inline asm
	// begin inline asm
	{mul.f16x2 %r157,%r23,%r154;
}
	// end inline asm
	// begin inline asm
	{.reg .f16 low,high;
  mov.b32 {low,high},%r157;
  cvt.f32.f16 %f37, low;}

	// end inline asm
	// begin inline asm
	{.reg .f16 low,high;
  mov.b32 {low,high},%r157;
  cvt.f32.f16 %f38, high;}

	// end inline asm
	// begin inline asm
	tanh.approx.f32 %f39,%f37; 
	
	// end inline asm
	// begin inline asm
	tanh.approx.f32 %f41,%f38; 
	
	// end inline asm
	// begin inline asm
	{mul.f16x2 %r162,%r25,%r147;
}
	// end inline asm
	// begin inline asm
	{ cvt.rn.f16x2.f32 %r165, %f41, %f39; }

	// end inline asm
	// begin inline asm
	{add.f16x2 %r166,%r26,%r165;
}
	// end inline asm
	// begin inline asm
	{mul.f16x2 %r169,%r162,%r166;
}
	// end inline asm
	st.global.u32 	[%rd11], %r169;
	ld.global.u32 	%r174, [%rd12+4];
	// begin inline asm
	{mul.f16x2 %r172,%r24,%r174;
}
	// end inline asm
	// begin inline asm
	{mul.f16x2 %r175,%r172,%r174;
}
	// end inline asm
	// begin inline asm
	{mul.f16x2 %r178,%r175,%r174;
}
	// end inline asm
	// begin inline asm
	{add.f16x2 %r181,%r174,%r178;
}
	// end inline asm
	// begin inline asm
	{mul.f16x2 %r184,%r23,%r181;
}
	// end inline asm
	// begin inline asm
	{.reg .f16 low,high;
  mov.b32 {low,high},%r184;
  cvt.f32.f16 %f45, low;}

	// end inline asm
	// begin inline asm
	{.reg .f16 low,high;
  mov.b32 {low,high},%r184;
  cvt.f32.f16 %f46, high;}

	// end inline asm
	// begin inline asm
	tanh.approx.f32 %f47,%f45; 
	
	// end inline asm
	// begin inline asm
	tanh.approx.f32 %f49,%f46; 
	
	// end inline asm
	// begin inline asm
	{mul.f16x2 %r189,%r25,%r174;
}
	// end inline asm
	// begin inline asm
	{ cvt.rn.f16x2.f32 %r192, %f49, %f47; }

	// end inline asm
	// begin inline asm
	{add.f16x2 %r193,%r26,%r192;
}
	// end inline asm
	// begin inline asm
	{mul.f16x2 %r196,%r189,%r193;
}
	// end inline asm
	st.global.u32 	[%rd11+4], %r196;
	ld.global.u32 	%r201, [%rd12+8];
	// begin inline asm
	{mul.f16x2 %r199,%r24,%r201;
}
	// end inline asm
	// begin inline asm
	{mul.f16x2 %r202,%r199,%r201;
}
	// end inline asm
	// begin inline asm
	{mul.f16x2 %r205,%r202,%r201;
}
	// end inline asm
	// begin inline asm
	{add.f16x2 %r208,%r201,%r205;
}
	// end inline asm
	// begin inline asm
	{mul.f16x2 %r211,%r23,%r208;
}
	// end inline asm
	// begin inline asm
	{.reg .f16 low,high;
  mov.b32 {low,high},%r211;
  cvt.f32.f16 %f53, low;}

	// end inline asm
	// begin inline asm
	{.reg .f16 low,high;
  mov.b32 {low,high},%r211;
  cvt.f32.f16 %f54, high;}

	// end inline asm
	// begin inline asm
	tanh.approx.f32 %f55,%f53; 
	
	// end inline asm
	// begin inline asm
	tanh.approx.f32 %f57,%f54; 
	
	// end inline asm
	// begin inline asm
	{mul.f16x2 %r216,%r25,%r201;
}
	// end inline asm
	// begin inline asm
	{ cvt.rn.f16x2.f32 %r219, %f57, %f55; }

	// end inline asm
	// begin inline asm
	{add.f16x2 %r220,%r26,%r219;
}
	// end inline asm
	// begin inline asm
	{mul.f16x2 %r223,%r216,%r220;
}
	// end inline asm
	st.global.u32 	[%rd11+8], %r223;
	ld.global.u32 	%r228, [%rd12+12];
	// begin inline asm
	{mul.f16x2 %r226,%r24,%r228;
}
	// end inline asm
	// begin inline asm
	{mul.f16x2 %r229,%r226,%r228;
}
	// end inline asm
	// begin inline asm
	{mul.f16x2 %r232,%r229,%r228;
}
	// end inline asm
	// begin inline asm
	{add.f16x2 %r235,%r228,%r232;
}
	// end inline asm
	// begin inline asm
	{mul.f16x2 %r238,%r23,%r235;
}
	// end inline asm
	// begin inline asm
	{.reg .f16 low,high;
  mov.b32 {low,high},%r238;
  cvt.f32.f16 %f61, low;}

	// end inline asm
	// begin inline asm
	{.reg .f16 low,high;
  mov.b32 {low,high},%r238;
  cvt.f32.f16 %f62, high;}

	// end inline asm
	// begin inline asm
	tanh.approx.f32 %f63,%f61; 
	
	// end inline asm
	// begin inline asm
	tanh.approx.f32 %f65,%f62; 
	
	// end inline asm
	// begin inline asm
	{mul.f16x2 %r243,%r25,%r228;
}
	// end inline asm
	// begin inline asm
	{ cvt.rn.f16x2.f32 %r246, %f65, %f63; }

	// end inline asm
	// begin inline asm
	{add.f16x2 %r247,%r26,%r246;
}
	// end inline asm
	// begin inline asm
	{mul.f16x2 %r250,%r243,%r247;
}
	// end inline asm
	st.global.u32 	[%rd11+12], %r250;
	add.s64 	%rd14, %rd11, %rd13;
	add.s64 	%rd15, %rd12, %rd13;
	ld.global.u32 	%r255, [%rd15];
	// begin inline asm
	{mul.f16x2 %r253,%r24,%r255;
}
	// end inline asm
	// begin inline asm
	{mul.f16x2 %r256,%r253,%r255;
}
	// end inline asm
	// begin inline asm
	{mul.f16x2 %r259,%r256,%r255;
}
	// end inline asm
	// begin inline asm
	{add.f16x2 %r262,%r255,%r259;
}
	// end inline asm
	// begin inline asm
	{mul.f16x2 %r265,%r23,%r262;
}
	// end inline asm
	// begin inline asm
	{.reg .f16 low,high;
  mov.b32 {low,high},%r265;
  cvt.f32.f16 %f69, low;}

	// end inline asm
	// begin inline asm
	{.reg .f16 low,high;
  mov.b32 {low,high},%r265;
  cvt.f32.f16 %f70, high;}

	// end inline asm
	// begin inline asm
	tanh.approx.f32 %f71,%f69; 
	
	// end inline asm
	// begin inline asm
	tanh.approx.f32 %f73,%f70; 
	
	// end inline asm
	// begin inline asm
	{mul.f16x2 %r270,%r25,%r255;
}
	// end inline asm
	// begin inline asm
	{ cvt.rn.f16x2.f32 %r273, %f73, %f71; }

	// end inline asm
	// begin inline asm
	{add.f16x2 %r274,%r26,%r273;
}
	// end inline asm
	// begin inline asm
	{mul.f16x2 %r277,%r270,%r274;
}
	// end inline asm
	st.global.u32 	[%rd14], %r277;
	ld.global.u32 	%r282, [%rd15+4];
	// begin inline asm
	{mul.f16x2 %r280,%r24,%r282;
}
	// end inline asm
	// begin inline asm
	{mul.f16x2 %r283,%r280,%r282;
}
	// end inline asm
	// begin inline asm
	{mul.f16x2 %r286,%r283,%r282;
}
	// end inline asm
	// begin inline asm
	{add.f16x2 %r289,%r282,%r286;
}
	// end inline asm
	// begin inline asm
	{mul.f16x2 %r292,%r23,%r289;
}
	// end inline asm
	// begin inline asm
	{.reg .f16 low,high;
  mov.b32 {low,high},%r292;
  cvt.f32.f16 %f77, low;}

	// end inline asm
	// begin inline asm
	{.reg .f16 low,high;
  mov.b32 {low,high},%r292;
  cvt.f32.f16 %f78, high;}

	// end inline asm
	// begin inline asm
	tanh.approx.f32 %f79,%f77; 
	
	// end inline asm
	// begin inline asm
	tanh.approx.f32 %f81,%f78; 
	
	// end inline asm
	// begin inline asm
	{mul.f16x2 %r297,%r25,%r282;
}
	// end inline asm
	// begin inline asm
	{ cvt.rn.f16x2.f32 %r300, %f81, %f79; }

	// end inline asm
	// begin inline asm
	{add.f16x2 %r301,%r26,%r300;
}
	// end inline asm
	// begin inline asm
	{mul.f16x2 %r304,%r297,%r301;
}
	// end inline asm
	st.global.u32 	[%rd14+4], %r304;
	ld.global.u32 	%r309, [%rd15+8];
	// begin inline asm
	{mul.f16x2 %r307,%r24,%r309;
}
	// end inline asm
	// begin inline asm
	{mul.f16x2 %r310,%r307,%r309;
}
	// end inline asm
	// begin inline asm
	{mul.f16x2 %r313,%r310,%r309;
}
	// end inline asm
	// begin inline asm
	{add.f16x2 %r316,%r309,%r313;
}
	// end inline asm
	// begin inline asm
	{mul.f16x2 %r319,%r23,%r316;
}
	// end inline asm
	// begin inline asm
	{.reg .f16 low,high;
  mov.b32 {low,high},%r319;
  cvt.f32.f16 %f85, low;}

	// end inline asm
	// begin inline asm
	{.reg .f16 low,high;
  mov.b32 {low,high},%r319;
  cvt.f32.f16 %f86, high;}

	// end inline asm
	// begin inline asm
	tanh.approx.f32 %f87,%f85; 
	
	// end inline asm
	// begin inline asm
	tanh.approx.f32 %f89,%f86; 
	
	// end inline asm
	// begin inline asm
	{mul.f16x2 %r324,%r25,%r309;
}
	// end inline asm
	// begin inline asm
	{ cvt.rn.f16x2.f32 %r327, %f89, %f87; }

	// end inline asm
	// begin inline asm
	{add.f16x2 %r328,%r26,%r327;
}
	// end inline asm
	// begin inline asm
	{mul.f16x2 %r331,%r324,%r328;
}
	// end inline asm
	st.global.u32 	[%rd14+8], %r331;
	ld.global.u32 	%r336, [%rd15+12];
	// begin inline asm
	{mul.f16x2 %r334,%r24,%r336;
}
	// end inline asm
	// begin inline asm
	{mul.f16x2 %r337,%r334,%r336;
}
	// end inline asm
	// begin inline asm
	{mul.f16x2 %r340,%r337,%r336;
}
	// end inline asm
	// begin inline asm
	{add.f16x2 %r343,%r336,%r340;
}
	// end inline asm
	// begin inline asm
	{mul.f16x2 %r346,%r23,%r343;
}
	// end inline asm
	// begin inline asm
	{.reg .f16 low,high;
  mov.b32 {low,high},%r346;
  cvt.f32.f16 %f93, low;}

	// end inline asm
	// begin inline asm
	{.reg .f16 low,high;
  mov.b32 {low,high},%r346;
  cvt.f32.f16 %f94, high;}

	// end inline asm
	// begin inline asm
	tanh.approx.f32 %f95,%f93; 
	
	// end inline asm
	// begin inline asm
	tanh.approx.f32 %f97,%f94; 
	
	// end inline asm
	// begin inline asm
	{mul.f16x2 %r351,%r25,%r336;
}
	// end inline asm
	// begin inline asm
	{ cvt.rn.f16x2.f32 %r354, %f97, %f95; }

	// end inline asm
	// begin inline asm
	{add.f16x2 %r355,%r26,%r354;
}
	// end inline asm
	// begin inline asm
	{mul.f16x2 %r358,%r351,%r355;
}
	// end inline asm
	st.global.u32 	[%rd14+12], %r358;
	add.s64 	%rd16, %rd14, %rd13;
	add.s64 	%rd17, %rd15, %rd13;
	ld.global.u32 	%r363, [%rd17];
	// begin inline asm
	{mul.f16x2 %r361,%r24,%r363;
}
	// end inline asm
	// begin inline asm
	{mul.f16x2 %r364,%r361,%r363;
}
	// end inline asm
	// begin inline asm
	{mul.f16x2 %r367,%r364,%r363;
}
	// end inline asm
	// begin inline asm
	{add.f16x2 %r370,%r363,%r367;
}
	// end inline asm
	// begin inline asm
	{mul.f16x2 %r373,%r23,%r370;
}
	// end inline asm
	// begin inline asm
	{.reg .f16 low,high;
  mov.b32 {low,high},%r373;
  cvt.f32.f16 %f101, low;}

	// end inline asm
	// begin inline asm
	{.reg .f16 low,high;
  mov.b32 {low,high},%r373;
  cvt.f32.f16 %f102, high;}

	// end inline asm
	// begin inline asm
	tanh.approx.f32 %f103,%f101; 
	
	// end inline asm
	// begin inline asm
	tanh.approx.f32 %f105,%f102; 
	
	// end inline asm
	// begin inline asm
	{mul.f16x2 %r378,%r25,%r363;
}
	// end inline asm
	// begin inline asm
	{ cvt.rn.f16x2.f32 %r381, %f105, %f103; }

	// end inline asm
	// begin inline asm
	{add.f16x2 %r382,%r26,%r381;
}
	// end inline asm
	// begin inline asm
	{mul.f16x2 %r385,%r378,%r382;
}
	// end inline asm
	st.global.u32 	[%rd16], %r385;
	ld.global.u32 	%r390, [%rd17+4];
	// begin inline asm
	{mul.f16x2 %r388,%r24,%r390;
}
	// end inline asm
	// begin inline asm
	{mul.f16x2 %r391,%r388,%r390;
}
	// end inline asm
	// begin inline asm
	{mul.f16x2 %r394,%r391,%r390;
}
	// end inline asm
	// begin inline asm
	{add.f16x2 %r397,%r390,%r394;
}
	// end inline asm
	// begin inline asm
	{mul.f16x2 %r400,%r23,%r397;
}
	// end inline asm
	// begin inline asm
	{.reg .f16 low,high;
  mov.b32 {low,high},%r400;
  cvt.f32.f16 %f109, low;}

	// end inline asm
	// begin inline asm
	{.reg .f16 low,high;
  mov.b32 {low,high},%r400;
  cvt.f32.f16 %f110, high;}

	// end inline asm
	// begin inline asm
	tanh.approx.f32 %f111,%f109; 
	
	// end inline asm
	// begin inline asm
	tanh.approx.f32 %f113,%f110; 
	
	// end inline asm
	// begin inline asm
	{mul.f16x2 %r405,%r25,%r390;
}
	// end inline asm
	// begin inline asm
	{ cvt.rn.f16x2.f32 %r408, %f113, %f111; }

	// end inline asm
	// begin inline asm
	{add.f16x2 %r409,%r26,%r408;
}
	// end inline asm
	// begin inline asm
	{mul.f16x2 %r412,%r405,%r409;
}
	// end inline asm
	st.global.u32 	[%rd16+4], %r412;
	ld.global.u32 	%r417, [%rd17+8];
	// begin inline asm
	{mul.f16x2 %r415,%r24,%r417;
}
	// end inline asm
	// begin inline asm
	{mul.f16x2 %r418,%r415,%r417;
}
	// end inline asm
	// begin inline asm
	{mul.f16x2 %r421,%r418,%r417;
}
	// end inline asm
	// begin inline asm
	{add.f16x2 %r424,%r417,%r421;
}
	// end inline asm
	// begin inline asm
	{mul.f16x2 %r427,%r23,%r424;
}
	// end inline asm
	// begin inline asm
	{.reg .f16 low,high;
  mov.b32 {low,high},%r427;
  cvt.f32.f16 %f117, low;}

	// end inline asm
	// begin inline asm
	{.reg .f16 low,high;
  mov.b32 {low,high},%r427;
  cvt.f32.f16 %f118, high;}

	// end inline asm
	// begin inline asm
	tanh.approx.f32 %f119,%f117; 
	
	// end inline asm
	// begin inline asm
	tanh.approx.f32 %f121,%f118; 
	
	// end inline asm
	// begin inline asm
	{mul.f16x2 %r432,%r25,%r417;
}
	// end inline asm
	// begin inline asm
	{ cvt.rn.f16x2.f32 %r435, %f121, %f119; }

	// end inline asm
	// begin inline asm
	{add.f16x2 %r436,%r26,%r435;
}
	// end inline asm
	// begin inline asm
	{mul.f16x2 %r439,%r432,%r436;
}
	// end inline asm
	st.global.u32 	[%rd16+8], %r439;
	ld.global.u32 	%r444, [%rd17+12];
	// begin inline asm
	{mul.f16x2 %r442,%r24,%r444;
}
	// end inline asm
	// begin inline asm
	{mul.f16x2 %r445,%r442,%r444;
}
	// end inline asm
	// begin inline asm
	{mul.f16x2 %r448,%r445,%r444;
}
	// end inline asm
	// begin inline asm
	{add.f16x2 %r451,%r444,%r448;
}
	// end inline asm
	// begin inline asm
	{mul.f16x2 %r454,%r23,%r451;
}
	// end inline asm
	// begin inline asm
	{.reg .f16 low,high;
  mov.b32 {low,high},%r454;
  cvt.f32.f16 %f125, low;}

	// end inline asm
	// begin inline asm
	{.reg .f16 low,high;
  mov.b32 {low,high},%r454;
  cvt.f32.f16 %f126, high;}

	// end inline asm
	// begin inline asm
	tanh.approx.f32 %f127,%f125; 
	
	// end inline asm
	// begin inline asm
	tanh.approx.f32 %f129,%f126; 
	
	// end inline asm
	// begin inline asm
	{mul.f16x2 %r459,%r25,%r444;
}
	// end inline asm
	// begin inline asm
	{ cvt.rn.f16x2.f32 %r462, %f129, %f127; }

	// end inline asm
	// begin inline asm
	{add.f16x2 %r463,%r26,%r462;
}
	// end inline asm
	// begin inline asm
	{mul.f16x2 %r466,%r459,%r463;
}
	// end inline asm
	st.global.u32 	[%rd16+12], %r466;
	add.s64 	%rd18, %rd16, %rd13;
	add.s64 	%rd19, %rd17, %rd13;
	ld.global.u32 	%r471, [%rd19];
	// begin inline asm
	{mul.f16x2 %r469,%r24,%r471;
}
	// end inline asm
	// begin inline asm
	{mul.f16x2 %r472,%r469,%r471;
}
	// end inline asm
	// begin inline asm
	{mul.f16x2 %r475,%r472,%r471;
}
	// end inline asm
	// begin inline asm
	{add.f16x2 %r478,%r471,%r475;
}
	// end inline asm
	// begin inline asm
	{mul.f16x2 %r481,%r23,%r478;
}
	// end inline asm
	// begin inline asm
	{.reg .f16 low,high;
  mov.b32 {low,high},%r481;
  cvt.f32.f16 %f133, low;}

	// end inline asm
	// begin inline asm
	{.reg .f16 low,high;
  mov.b32 {low,high},%r481;
  cvt.f32.f16 %f134, high;}

	// end inline asm
	// begin inline asm
	tanh.approx.f32 %f135,%f133; 
	
	// end inline asm
	// begin inline asm
	tanh.approx.f32 %f137,%f134; 
	
	// end inline asm
	// begin inline asm
	{mul.f16x2 %r486,%r25,%r471;
}
	// end inline asm
	// begin inline asm
	{ cvt.rn.f16x2.f32 %r489, %f137, %f135; }

	// end inline asm
	// begin inline asm
	{add.f16x2 %r490,%r26,%r489;
}
	// end inline asm
	// begin inline asm
	{mul.f16x2 %r493,%r486,%r490;
}
	// end inline asm
	st.global.u32 	[%rd18], %r493;
	ld.global.u32 	%r498, [%rd19+4];
	// begin inline asm
	{mul.f16x2 %r496,%r24,%r498;
}
	// end inline asm
	// begin inline asm
	{mul.f16x2 %r499,%r496,%r498;
}
	// end inline asm
	// begin inline asm
	{mul.f16x2 %r502,%r499,%r498;
}
	// end inline asm
	// begin inline asm
	{add.f16x2 %r505,%r498,%r502;
}
	// end inline asm
	// begin inline asm
	{mul.f16x2 %r508,%r23,%r505;
}
	// end inline asm
	// begin inline asm
	{.reg .f16 low,high;
  mov.b32 {low,high},%r508;
  cvt.f32.f16 %f141, low;}

	// end inline asm
	// begin inline asm
	{.reg .f16 low,high;
  mov.b32 {low,high},%r508;
  cvt.f32.f16 %f142, high;}

	// end inline asm
	// begin inline asm
	tanh.approx.f32 %f143,%f141; 
	
	// end inline asm
	// begin inline asm
	tanh.approx.f32 %f145,%f142; 
	
	// end inline asm
	// begin inline asm
	{mul.f16x2 %r513,%r25,%r498;
}
	// end inline asm
	// begin inline asm
	{ cvt.rn.f16x2.f32 %r516, %f145, %f143; }

	// end inline asm
	// begin inline asm
	{add.f16x2 %r517,%r26,%r516;
}
	// end inline asm
	// begin inline asm
	{mul.f16x2 %r520,%r513,%r517;
}
	// end inline asm
	st.global.u32 	[%rd18+4], %r520;
	ld.global.u32 	%r525, [%rd19+8];
	// begin inline asm
	{mul.f16x2 %r523,%r24,%r525;
}
	// end inline asm
	// begin inline asm
	{mul.f16x2 %r526,%r523,%r525;
}
	// end inline asm
	// begin inline asm
	{mul.f16x2 %r529,%r526,%r525;
}
	// end inline asm
	// begin inline asm
	{add.f16x2 %r532,%r525,%r529;
}
	// end inline asm
	// begin inline asm
	{mul.f16x2 %r535,%r23,%r532;
}
	// end inline asm
	// begin inline asm
	{.reg .f16 low,high;
  mov.b32 {low,high},%r535;
  cvt.f32.f16 %f149, low;}

	// end inline asm
	// begin inline asm
	{.reg .f16 low,high;
  mov.b32 {low,high},%r535;
  cvt.f32.f16 %f150, high;}

	// end inline asm
	// begin inline asm
	tanh.approx.f32 %f151,%f149; 
	
	// end inline asm
	// begin inline asm
	tanh.approx.f32 %f153,%f150; 
	
	// end inline asm
	// begin inline asm
	{mul.f16x2 %r540,%r25,%r525;
}
	// end inline asm
	// begin inline asm
	{ cvt.rn.f16x2.f32 %r543, %f153, %f151; }

	// end inline asm
	// begin inline asm
	{add.f16x2 %r544,%r26,%r543;
}
	// end inline asm
	// begin inline asm
	{mul.f16x2 %r547,%r540,%r544;
}
	// end inline asm
	st.global.u32 	[%rd18+8], %r547;
	ld.global.u32 	%r552, [%rd19+12];
	// begin inline asm
	{mul.f16x2 %r550,%r24,%r552;
}
	// end inline asm
	// begin inline asm
	{mul.f16x2 %r553,%r550,%r552;
}
	// end inline asm
	// begin inline asm
	{mul.f16x2 %r556,%r553,%r552;
}
	// end inline asm
	// begin inline asm
	{add.f16x2 %r559,%r552,%r556;
}
	// end inline asm
	// begin inline asm
	{mul.f16x2 %r562,%r23,%r559;
}
	// end inline asm
	// begin inline asm
	{.reg .f16 low,high;
  mov.b32 {low,high},%r562;
  cvt.f32.f16 %f157, low;}

	// end inline asm
	// begin inline asm
	{.reg .f16 low,high;
  mov.b32 {low,high},%r562;
  cvt.f32.f16 %f158, high;}

	// end inline asm
	// begin inline asm
	tanh.approx.f32 %f159,%f157; 
	
	// end inline asm
	// begin inline asm
	tanh.approx.f32 %f161,%f158; 
	
	// end inline asm
	// begin inline asm
	{mul.f16x2 %r567,%r25,%r552;
}
	// end inline asm
	// begin inline asm
	{ cvt.rn.f16x2.f32 %r570, %f161, %f159; }

	// end inline asm
	// begin inline asm
	{add.f16x2 %r571,%r26,%r570;
}
	// end inline asm
	// begin inline asm
	{mul.f16x2 %r574,%r567,%r571;
}
	// end inline asm
	st.global.u32 	[%rd18+12], %r574;
	add.s32 	%r580, %r577, %r580;
	setp.lt.s32 	%p6, %r580, %r16;
	@%p6 bra 	$L__BB0_6;
$L__BB0_7:
	ret;

}


// ===== COMPILED SASS (sm_100) =====

	.target	sm_100

	.elftype	@"ET_EXEC"


//--------------------- .note.nv.tkinfo           --------------------------
	.section	.note.nv.tkinfo,"",@"SHT_NOTE"
	.sectionflags	@"SHF_NOTE_NV_TKINFO"
	.tkinfo
        /*0018*/ 	.word	0x00000002
        /*0030*/ 	.string	""
        /*0030*/ 	.string	"ptxas"
        /*0030*/ 	.string	"Cuda compilation tools, release 13.0, V13.0.88"
        /*0030*/ 	.string	"Build cuda_13.0.r13.0/compiler.36424714_0"
        /*0030*/ 	.string	"-arch sm_100 -m 64 "



//--------------------- .note.nv.cuinfo           --------------------------
	.section	.note.nv.cuinfo,"",@"SHT_NOTE"
	.sectionflags	@"SHF_NOTE_NV_CUINFO"
        /*0018*/ 	.short	0x0002
        /*001a*/ 	.short	0x0064
        /*001c*/ 	.short	0x0082
	.zero		2


//--------------------- .nv.info                  --------------------------
	.section	.nv.info,"",@"SHT_CUDA_INFO"
	.align	4


	//----- nvinfo : EIATTR_REGCOUNT
	.align		4
        /*0000*/ 	.byte	0x04, 0x2f
        /*0002*/ 	.short	(.L_1 - .L_0)
	.align		4
.L_0:
        /*0004*/ 	.word	index@(_Z18FP16GeluCUDAKernelILi8EEvPK6__halfPS0_i)
        /*0008*/ 	.word	0x00000018


	//----- nvinfo : EIATTR_FRAME_SIZE
	.align		4
.L_1:
        /*000c*/ 	.byte	0x04, 0x11
        /*000e*/ 	.short	(.L_3 - .L_2)
	.align		4
.L_2:
        /*0010*/ 	.word	index@(_Z18FP16GeluCUDAKernelILi8EEvPK6__halfPS0_i)
        /*0014*/ 	.word	0x00000000


	//----- nvinfo : EIATTR_MIN_STACK_SIZE
	.align		4
.L_3:
        /*0018*/ 	.byte	0x04, 0x12
        /*001a*/ 	.short	(.L_5 - .L_4)
	.align		4
.L_4:
        /*001c*/ 	.word	index@(_Z18FP16GeluCUDAKernelILi8EEvPK6__halfPS0_i)
        /*0020*/ 	.word	0x00000000
.L_5:


//--------------------- .nv.compat                --------------------------
	.section	.nv.compat,"",@"SHT_CUDA_COMPAT_INFO"
	.align	4
        /*0000*/ 	.byte	0x02, 0x09, 0x00, 0x00, 0x02, 0x02, 0x01, 0x00, 0x02, 0x05, 0x05, 0x00, 0x03, 0x07, 0x01, 0x01
        /*0010*/ 	.byte	0x02, 0x03, 0x00, 0x00, 0x02, 0x06, 0x01, 0x00, 0x04, 0x0b, 0x08, 0x00, 0x09, 0x00, 0x00, 0x00
        /*0020*/ 	.byte	0x00, 0x00, 0x00, 0x00


//--------------------- .nv.info._Z18FP16GeluCUDAKernelILi8EEvPK6__halfPS0_i --------------------------
	.section	.nv.info._Z18FP16GeluCUDAKernelILi8EEvPK6__halfPS0_i,"",@"SHT_CUDA_INFO"
	.sectionflags	@""
	.align	4


	//----- nvinfo : EIATTR_CUDA_API_VERSION
	.align		4
        /*0000*/ 	.byte	0x04, 0x37
        /*0002*/ 	.short	(.L_7 - .L_6)
.L_6:
        /*0004*/ 	.word	0x00000082


	//----- nvinfo : EIATTR_KPARAM_INFO
	.align		4
.L_7:
        /*0008*/ 	.byte	0x04, 0x17
        /*000a*/ 	.short	(.L_9 - .L_8)
.L_8:
        /*000c*/ 	.word	0x00000000
        /*0010*/ 	.short	0x0002
        /*0012*/ 	.short	0x0010
        /*0014*/ 	.byte	0x00, 0xf0, 0x11, 0x00


	//----- nvinfo : EIATTR_KPARAM_INFO
	.align		4
.L_9:
        /*0018*/ 	.byte	0x04, 0x17
        /*001a*/ 	.short	(.L_11 - .L_10)
.L_10:
        /*001c*/ 	.word	0x00000000
        /*0020*/ 	.short	0x0001
        /*0022*/ 	.short	0x0008
        /*0024*/ 	.byte	0x00, 0xf5, 0x21, 0x00


	//----- nvinfo : EIATTR_KPARAM_INFO
	.align		4
.L_11:
        /*0028*/ 	.byte	0x04, 0x17
        /*002a*/ 	.short	(.L_13 - .L_12)
.L_12:
        /*002c*/ 	.word	0x00000000
        /*0030*/ 	.short	0x0000
        /*0032*/ 	.short	0x0000
        /*0034*/ 	.byte	0x00, 0xf5, 0x21, 0x00


	//----- nvinfo : EIATTR_SPARSE_MMA_MASK
	.align		4
.L_13:
        /*0038*/ 	.byte	0x03, 0x50
        /*003a*/ 	.short	0x0000


	//----- nvinfo : EIATTR_MAXREG_COUNT
	.align		4
        /*003c*/ 	.byte	0x03, 0x1b
        /*003e*/ 	.short	0x00ff


	//----- nvinfo : EIATTR_MERCURY_ISA_VERSION
	.align		4
        /*0040*/ 	.byte	0x03, 0x5f
        /*0042*/ 	.short	0x0101


	//----- nvinfo : EIATTR_VRC_CTA_INIT_COUNT
	.align		4
        /*0044*/ 	.byte	0x02, 0x4a
	.zero		1
	.zero		1


	//----- nvinfo : EIATTR_EXIT_INSTR_OFFSETS
	.align		4
        /*0048*/ 	.byte	0x04, 0x1c
        /*004a*/ 	.short	(.L_15 - .L_14)


	//   ....[0]....
.L_14:
        /*004c*/ 	.word	0x000000a0


	//   ....[1]....
        /*0050*/ 	.word	0x00000750


	//   ....[2]....
        /*0054*/ 	.word	0x00001610


	//----- nvinfo : EIATTR_CRS_STACK_SIZE
	.align		4
.L_15:
        /*0058*/ 	.byte	0x04, 0x1e
        /*005a*/ 	.short	(.L_17 - .L_16)
.L_16:
        /*005c*/ 	.word	0x00000000


	//----- nvinfo : EIATTR_CBANK_PARAM_SIZE
	.align		4
.L_17:
        /*0060*/ 	.byte	0x03, 0x19
        /*0062*/ 	.short	0x0014


	//----- nvinfo : EIATTR_PARAM_CBANK
	.align		4
        /*0064*/ 	.byte	0x04, 0x0a
        /*0066*/ 	.short	(.L_19 - .L_18)
	.align		4
.L_18:
        /*0068*/ 	.word	index@(.nv.constant0._Z18FP16GeluCUDAKernelILi8EEvPK6__halfPS0_i)
        /*006c*/ 	.short	0x0380
        /*006e*/ 	.short	0x0014


	//----- nvinfo : EIATTR_SW_WAR
	.align		4
.L_19:
        /*0070*/ 	.byte	0x04, 0x36
        /*0072*/ 	.short	(.L_21 - .L_20)
.L_20:
        /*0074*/ 	.word	0x00000008
.L_21:


//--------------------- .nv.callgraph             --------------------------
	.section	.nv.callgraph,"",@"SHT_CUDA_CALLGRAPH"
	.align	4
	.sectionentsize	8
	.align		4
        /*0000*/ 	.word	0x00000000
	.align		4
        /*0004*/ 	.word	0xffffffff
	.align		4
        /*0008*/ 	.word	0x00000000
	.align		4
        /*000c*/ 	.word	0xfffffffe
	.align		4
        /*0010*/ 	.word	0x00000000
	.align		4
        /*0014*/ 	.word	0xfffffffd
	.align		4
        /*0018*/ 	.word	0x00000000
	.align		4
        /*001c*/ 	.word	0xfffffffc


//--------------------- .text._Z18FP16GeluCUDAKernelILi8EEvPK6__halfPS0_i --------------------------
	.section	.text._Z18FP16GeluCUDAKernelILi8EEvPK6__halfPS0_i,"ax",@progbits
	.align	128
        .global         _Z18FP16GeluCUDAKernelILi8EEvPK6__halfPS0_i
        .type           _Z18FP16GeluCUDAKernelILi8EEvPK6__halfPS0_i,@function
        .size           _Z18FP16GeluCUDAKernelILi8EEvPK6__halfPS0_i,(.L_x_5 - _Z18FP16GeluCUDAKernelILi8EEvPK6__halfPS0_i)
        .other          _Z18FP16GeluCUDAKernelILi8EEvPK6__halfPS0_i,@"STO_CUDA_ENTRY STV_DEFAULT"
_Z18FP16GeluCUDAKernelILi8EEvPK6__halfPS0_i:
.text._Z18FP16GeluCUDAKernelILi8EEvPK6__halfPS0_i:
[----:B------:R-:W-:Y:S01]  /*0000*/  LDC R1, c[0x0][0x37c] ;  /* 0x0000df00ff017b82 */ /* 0x000fe20000000800 */
[----:B------:R-:W0:Y:S01]  /*0010*/  S2R R0, SR_CTAID.X ;  /* 0x0000000000007919 */ /* 0x000e220000002500 */
[----:B------:R-:W0:Y:S06]  /*0020*/  LDCU UR4, c[0x0][0x360] ;  /* 0x00006c00ff0477ac */ /* 0x000e2c0008000800 */
[----:B------:R-:W1:Y:S01]  /*0030*/  LDC R2, c[0x0][0x370] ;  /* 0x0000dc00ff027b82 */ /* 0x000e620000000800 */
[----:B------:R-:W0:Y:S01]  /*0040*/  S2R R3, SR_TID.X ;  /* 0x0000000000037919 */ /* 0x000e220000002100 */
[----:B------:R-:W2:Y:S01]  /*0050*/  LDCU UR6, c[0x0][0x390] ;  /* 0x00007200ff0677ac */ /* 0x000ea20008000800 */
[----:B0-----:R-:W-:-:S05]  /*0060*/  IMAD R0, R0, UR4, R3 ;  /* 0x0000000400007c24 */ /* 0x001fca000f8e0203 */
[----:B------:R-:W-:Y:S01]  /*0070*/  SHF.L.U32 R7, R0, 0x3, RZ ;  /* 0x0000000300077819 */ /* 0x000fe200000006ff */
[----:B-1----:R-:W-:-:S03]  /*0080*/  IMAD R0, R2, UR4, RZ ;  /* 0x0000000402007c24 */ /* 0x002fc6000f8e02ff */
[----:B--2---:R-:W-:-:S13]  /*0090*/  ISETP.GE.AND P0, PT, R7, UR6, PT ;  /* 0x0000000607007c0c */ /* 0x004fda000bf06270 */
[----:B------:R-:W-:Y:S05]  /*00a0*/  @P0 EXIT ;  /* 0x000000000000094d */ /* 0x000fea0003800000 */
[----:B------:R-:W-:Y:S01]  /*00b0*/  SHF.L.U32 R6, R0, 0x3, RZ ;  /* 0x0000000300067819 */ /* 0x000fe200000006ff */
[----:B------:R-:W0:Y:S01]  /*00c0*/  LDCU.64 UR4, c[0x0][0x358] ;  /* 0x00006b00ff0477ac */ /* 0x000e220008000a00 */
[----:B------:R-:W-:Y:S02]  /*00d0*/  BSSY.RECONVERGENT B0, `(.L_x_0) ;  /* 0x0000067000007945 */ /* 0x000fe40003800200 */
[----:B------:R-:W1:Y:S01]  /*00e0*/  I2F.U32.RP R9, R6 ;  /* 0x0000000600097306 */ /* 0x000e620000209000 */
[C---:B------:R-:W-:Y:S02]  /*00f0*/  VIADDMNMX R5, R6.reuse, R7, UR6, !PT ;  /* 0x0000000606057e46 */ /* 0x040fe4000f800107 */
[----:B------:R-:W-:Y:S02]  /*0100*/  IADD3 R8, PT, PT, RZ, -R6, RZ ;  /* 0x80000006ff087210 */ /* 0x000fe40007ffe0ff */
[----:B------:R-:W-:Y:S02]  /*0110*/  IADD3 R4, PT, PT, -R6, R5, RZ ;  /* 0x0000000506047210 */ /* 0x000fe40007ffe1ff */
[----:B------:R-:W-:-:S02]  /*0120*/  MOV R5, R8 ;  /* 0x0000000800057202 */ /* 0x000fc40000000f00 */
[----:B------:R-:W-:Y:S02]  /*0130*/  ISETP.NE.AND P0, PT, R4, R7, PT ;  /* 0x000000070400720c */ /* 0x000fe40003f05270 */
[----:B------:R-:W-:Y:S02]  /*0140*/  ISETP.NE.U32.AND P2, PT, R6, RZ, PT ;  /* 0x000000ff0600720c */ /* 0x000fe40003f45070 */
[----:B------:R-:W-:Y:S01]  /*0150*/  SEL R8, RZ, 0x1, !P0 ;  /* 0x00000001ff087807 */ /* 0x000fe20004000000 */
[----:B-1----:R-:W1:Y:S02]  /*0160*/  MUFU.RCP R9, R9 ;  /* 0x0000000900097308 */ /* 0x002e640000001000 */
[----:B-1----:R-:W-:-:S06]  /*0170*/  IADD3 R2, PT, PT, R9, 0xffffffe, RZ ;  /* 0x0ffffffe09027810 */ /* 0x002fcc0007ffe0ff */
[----:B------:R1:W2:Y:S02]  /*0180*/  F2I.FTZ.U32.TRUNC.NTZ R3, R2 ;  /* 0x0000000200037305 */ /* 0x0002a4000021f000 */
[----:B-1----:R-:W-:Y:S02]  /*0190*/  HFMA2 R2, -RZ, RZ, 0, 0 ;  /* 0x00000000ff027431 */ /* 0x002fe400000001ff */
[----:B--2---:R-:W-:-:S04]  /*01a0*/  IMAD R5, R5, R3, RZ ;  /* 0x0000000305057224 */ /* 0x004fc800078e02ff */
[----:B------:R-:W-:Y:S01]  /*01b0*/  IMAD.HI.U32 R10, R3, R5, R2 ;  /* 0x00000005030a7227 */ /* 0x000fe200078e0002 */
[----:B------:R-:W-:Y:S02]  /*01c0*/  IADD3 R3, PT, PT, R4, -R7, -R8 ;  /* 0x8000000704037210 */ /* 0x000fe40007ffe808 */
[----:B------:R-:W1:Y:S03]  /*01d0*/  LDC.64 R4, c[0x0][0x380] ;  /* 0x0000e000ff047b82 */ /* 0x000e660000000a00 */
[----:B------:R-:W-:-:S05]  /*01e0*/  IMAD.HI.U32 R9, R10, R3, RZ ;  /* 0x000000030a097227 */ /* 0x000fca00078e00ff */
[----:B------:R-:W-:-:S05]  /*01f0*/  IADD3 R2, PT, PT, -R9, RZ, RZ ;  /* 0x000000ff09027210 */ /* 0x000fca0007ffe1ff */
[----:B------:R-:W-:-:S05]  /*0200*/  IMAD R3, R6, R2, R3 ;  /* 0x0000000206037224 */ /* 0x000fca00078e0203 */
[----:B------:R-:W-:-:S13]  /*0210*/  ISETP.GE.U32.AND P0, PT, R3, R6, PT ;  /* 0x000000060300720c */ /* 0x000fda0003f06070 */
[----:B------:R-:W-:Y:S02]  /*0220*/  @P0 IADD3 R3, PT, PT, -R6, R3, RZ ;  /* 0x0000000306030210 */ /* 0x000fe40007ffe1ff */
[----:B------:R-:W-:Y:S02]  /*0230*/  @P0 IADD3 R9, PT, PT, R9, 0x1, RZ ;  /* 0x0000000109090810 */ /* 0x000fe40007ffe0ff */
[----:B------:R-:W-:Y:S02]  /*0240*/  ISETP.GE.U32.AND P1, PT, R3, R6, PT ;  /* 0x000000060300720c */ /* 0x000fe40003f26070 */
[----:B------:R-:W2:Y:S11]  /*0250*/  LDC.64 R2, c[0x0][0x388] ;  /* 0x0000e200ff027b82 */ /* 0x000eb60000000a00 */
[----:B------:R-:W-:-:S02]  /*0260*/  @P1 IADD3 R9, PT, PT, R9, 0x1, RZ ;  /* 0x0000000109091810 */ /* 0x000fc40007ffe0ff */
[----:B------:R-:W-:-:S04]  /*0270*/  @!P2 LOP3.LUT R9, RZ, R6, RZ, 0x33, !PT ;  /* 0x00000006ff09a212 */ /* 0x000fc800078e33ff */
[----:B------:R-:W-:-:S04]  /*0280*/  IADD3 R9, PT, PT, R8, R9, RZ ;  /* 0x0000000908097210 */ /* 0x000fc80007ffe0ff */
[C---:B------:R-:W-:Y:S02]  /*0290*/  LOP3.LUT R8, R9.reuse, 0x3, RZ, 0xc0, !PT ;  /* 0x0000000309087812 */ /* 0x040fe400078ec0ff */
[----:B------:R-:W-:Y:S02]  /*02a0*/  ISETP.GE.U32.AND P0, PT, R9, 0x3, PT ;  /* 0x000000030900780c */ /* 0x000fe40003f06070 */
[----:B------:R-:W-:-:S13]  /*02b0*/  ISETP.NE.AND P1, PT, R8, 0x3, PT ;  /* 0x000000030800780c */ /* 0x000fda0003f25270 */
[----:B01----:R-:W-:Y:S05]  /*02c0*/  @!P1 BRA `(.L_x_1) ;  /* 0x00000004001c9947 */ /* 0x003fea0003800000 */
[----:B------:R-:W0:Y:S01]  /*02d0*/  LDC.64 R12, c[0x0][0x380] ;  /* 0x0000e000ff0c7b82 */ /* 0x000e220000000a00 */
[----:B------:R-:W-:-:S04]  /*02e0*/  IADD3 R9, PT, PT, R9, 0x1, RZ ;  /* 0x0000000109097810 */ /* 0x000fc80007ffe0ff */
[----:B------:R-:W-:-:S03]  /*02f0*/  LOP3.LUT R14, R9, 0x3, RZ, 0xc0, !PT ;  /* 0x00000003090e7812 */ /* 0x000fc600078ec0ff */
[----:B------:R-:W1:Y:S01]  /*0300*/  LDC.64 R10, c[0x0][0x388] ;  /* 0x0000e200ff0a7b82 */ /* 0x000e620000000a00 */
[----:B------:R-:W-:Y:S02]  /*0310*/  IADD3 R14, PT, PT, -R14, RZ, RZ ;  /* 0x000000ff0e0e7210 */ /* 0x000fe40007ffe1ff */
[----:B0-----:R-:W-:-:S04]  /*0320*/  IADD3 R8, P2, PT, R12, 0x8, RZ ;  /* 0x000000080c087810 */ /* 0x001fc80007f5e0ff */
[----:B------:R-:W-:Y:S02]  /*0330*/  IADD3.X R9, PT, PT, RZ, R13, RZ, P2, !PT ;  /* 0x0000000dff097210 */ /* 0x000fe400017fe4ff */
[----:B-1----:R-:W-:-:S04]  /*0340*/  IADD3 R10, P1, PT, R10, 0x8, RZ ;  /* 0x000000080a0a7810 */ /* 0x002fc80007f3e0ff */
[----:B------:R-:W-:-:S09]  /*0350*/  IADD3.X R11, PT, PT, RZ, R11, RZ, P1, !PT ;  /* 0x0000000bff0b7210 */ /* 0x000fd20000ffe4ff */
.L_x_2:
[----:B0-----:R-:W-:-:S05]  /*0360*/  IMAD.WIDE R12, R7, 0x2, R8 ;  /* 0x00000002070c7825 */ /* 0x001fca00078e0208 */
[----:B------:R-:W3:Y:S02]  /*0370*/  LDG.E R15, desc[UR4][R12.64+-0x8] ;  /* 0xfffff8040c0f7981 */ /* 0x000ee4000c1e1900 */
[----:B---3--:R-:W-:-:S04]  /*0380*/  HMUL2 R16, R15, 0.044708251953125, 0.044708251953125 ;  /* 0x29b929b90f107832 */ /* 0x008fc80000000000 */
[----:B------:R-:W-:-:S04]  /*0390*/  HFMA2 R16, R16, R15, -RZ ;  /* 0x0000000f10107231 */ /* 0x000fc800001000ff */
[----:B------:R-:W-:Y:S02]  /*03a0*/  HFMA2 R16, R16, R15, R15 ;  /* 0x0000000f10107231 */ /* 0x000fe4000000000f */
[----:B------:R-:W-:Y:S02]  /*03b0*/  HFMA2 R15, R15, 0.5, 0.5, -RZ ;  /* 0x380038000f0f7831 */ /* 0x000fe400001000ff */
[----:B------:R-:W-:-:S05]  /*03c0*/  HMUL2 R16, R16, 0.7978515625, 0.7978515625 ;  /* 0x3a623a6210107832 */ /* 0x000fca0000000000 */
[--C-:B------:R-:W-:Y:S02]  /*03d0*/  HADD2.F32 R18, -RZ, R16.reuse.H0_H0 ;  /* 0x20000010ff127230 */ /* 0x100fe40000004100 */
[----:B------:R-:W-:-:S04]  /*03e0*/  HADD2.F32 R19, -RZ, R16.H1_H1 ;  /* 0x30000010ff137230 */ /* 0x000fc80000004100 */
[----:B------:R-:W-:Y:S08]  /*03f0*/  MUFU.TANH R18, R18 ;  /* 0x0000001200127308 */ /* 0x000ff00000002400 */
[----:B------:R-:W0:Y:S02]  /*0400*/  MUFU.TANH R19, R19 ;  /* 0x0000001300137308 */ /* 0x000e240000002400 */
[----:B0-----:R-:W-:-:S05]  /*0410*/  F2FP.F16.F32.PACK_AB R16, R19, R18 ;  /* 0x000000121310723e */ /* 0x001fca00000000ff */
[----:B------:R-:W-:Y:S02]  /*0420*/  HADD2 R20, R16, 1, 1 ;  /* 0x3c003c0010147430 */ /* 0x000fe40000000000 */
[----:B------:R-:W-:-:S04]  /*0430*/  IMAD.WIDE R16, R7, 0x2, R10 ;  /* 0x0000000207107825 */ /* 0x000fc800078e020a */
[----:B------:R-:W-:-:S05]  /*0440*/  HMUL2 R15, R15, R20 ;  /* 0x000000140f0f7232 */ /* 0x000fca0000000000 */
[----:B------:R0:W-:Y:S04]  /*0450*/  STG.E desc[UR4][R16.64+-0x8], R15 ;  /* 0xfffff80f10007986 */ /* 0x0001e8000c101904 */
[----:B------:R-:W3:Y:S02]  /*0460*/  LDG.E R20, desc[UR4][R12.64+-0x4] ;  /* 0xfffffc040c147981 */ /* 0x000ee4000c1e1900 */
[----:B---3--:R-:W-:-:S04]  /*0470*/  HFMA2 R21, R20, 0.044708251953125, 0.044708251953125, -RZ ;  /* 0x29b929b914157831 */ /* 0x008fc800001000ff */
[----:B------:R-:W-:-:S04]  /*0480*/  HMUL2 R21, R21, R20 ;  /* 0x0000001415157232 */ /* 0x000fc80000000000 */
[----:B------:R-:W-:Y:S02]  /*0490*/  HFMA2 R21, R21, R20, R20 ;  /* 0x0000001415157231 */ /* 0x000fe40000000014 */
[----:B------:R-:W-:Y:S02]  /*04a0*/  HFMA2 R20, R20, 0.5, 0.5, -RZ ;  /* 0x3800380014147831 */ /* 0x000fe400001000ff */
[----:B------:R-:W-:-:S05]  /*04b0*/  HMUL2 R21, R21, 0.7978515625, 0.7978515625 ;  /* 0x3a623a6215157832 */ /* 0x000fca0000000000 */
[--C-:B------:R-:W-:Y:S02]  /*04c0*/  HADD2.F32 R18, -RZ, R21.reuse.H0_H0 ;  /* 0x20000015ff127230 */ /* 0x100fe40000004100 */
[----:B------:R-:W-:-:S04]  /*04d0*/  HADD2.F32 R21, -RZ, R21.H1_H1 ;  /* 0x30000015ff157230 */ /* 0x000fc80000004100 */
[----:B------:R-:W-:Y:S08]  /*04e0*/  MUFU.TANH R18, R18 ;  /* 0x0000001200127308 */ /* 0x000ff00000002400 */
[----:B------:R-:W1:Y:S02]  /*04f0*/  MUFU.TANH R21, R21 ;  /* 0x0000001500157308 */ /* 0x000e640000002400 */
[----:B-1----:R-:W-:-:S05]  /*0500*/  F2FP.F16.F32.PACK_AB R19, R21, R18 ;  /* 0x000000121513723e */ /* 0x002fca00000000ff */
[----:B------:R-:W-:-:S04]  /*0510*/  HADD2 R19, R19, 1, 1 ;  /* 0x3c003c0013137430 */ /* 0x000fc80000000000 */
[----:B------:R-:W-:-:S05]  /*0520*/  HMUL2 R19, R20, R19 ;  /* 0x0000001314137232 */ /* 0x000fca0000000000 */
[----:B------:R1:W-:Y:S04]  /*0530*/  STG.E desc[UR4][R16.64+-0x4], R19 ;  /* 0xfffffc1310007986 */ /* 0x0003e8000c101904 */
[----:B0-----:R-:W3:Y:S02]  /*0540*/  LDG.E R15, desc[UR4][R12.64] ;  /* 0x000000040c0f7981 */ /* 0x001ee4000c1e1900 */
        /* <DEDUP_REMOVED lines=10> */
[----:B------:R-:W-:-:S04]  /*05f0*/  HADD2 R21, R21, 1, 1 ;  /* 0x3c003c0015157430 */ /* 0x000fc80000000000 */
[----:B------:R-:W-:-:S05]  /*0600*/  HMUL2 R15, R15, R21 ;  /* 0x000000150f0f7232 */ /* 0x000fca0000000000 */
[----:B------:R0:W-:Y:S04]  /*0610*/  STG.E desc[UR4][R16.64], R15 ;  /* 0x0000000f10007986 */ /* 0x0001e8000c101904 */
[----:B------:R-:W3:Y:S01]  /*0620*/  LDG.E R12, desc[UR4][R12.64+0x4] ;  /* 0x000004040c0c7981 */ /* 0x000ee2000c1e1900 */
[----:B------:R-:W-:Y:S02]  /*0630*/  IADD3 R14, PT, PT, R14, 0x1, RZ ;  /* 0x000000010e0e7810 */ /* 0x000fe40007ffe0ff */
[----:B------:R-:W-:Y:S02]  /*0640*/  IADD3 R7, PT, PT, R6, R7, RZ ;  /* 0x0000000706077210 */ /* 0x000fe40007ffe0ff */
[----:B------:R-:W-:Y:S01]  /*0650*/  ISETP.NE.AND P1, PT, R14, RZ, PT ;  /* 0x000000ff0e00720c */ /* 0x000fe20003f25270 */
[----:B---3--:R-:W-:-:S04]  /*0660*/  HFMA2 R13, R12, 0.044708251953125, 0.044708251953125, -RZ ;  /* 0x29b929b90c0d7831 */ /* 0x008fc800001000ff */
[----:B------:R-:W-:-:S04]  /*0670*/  HMUL2 R13, R13, R12 ;  /* 0x0000000c0d0d7232 */ /* 0x000fc80000000000 */
[----:B------:R-:W-:-:S04]  /*0680*/  HFMA2 R13, R13, R12, R12 ;  /* 0x0000000c0d0d7231 */ /* 0x000fc8000000000c */
[----:B------:R-:W-:-:S05]  /*0690*/  HMUL2 R13, R13, 0.7978515625, 0.7978515625 ;  /* 0x3a623a620d0d7832 */ /* 0x000fca0000000000 */
[--C-:B------:R-:W-:Y:S02]  /*06a0*/  HADD2.F32 R18, -RZ, R13.reuse.H0_H0 ;  /* 0x2000000dff127230 */ /* 0x100fe40000004100 */
[----:B-1----:R-:W-:Y:S02]  /*06b0*/  HADD2.F32 R19, -RZ, R13.H1_H1 ;  /* 0x3000000dff137230 */ /* 0x002fe40000004100 */
[----:B------:R-:W-:Y:S02]  /*06c0*/  HFMA2 R13, R12, 0.5, 0.5, -RZ ;  /* 0x380038000c0d7831 */ /* 0x000fe400001000ff */
[----:B------:R-:W-:Y:S08]  /*06d0*/  MUFU.TANH R18, R18 ;  /* 0x0000001200127308 */ /* 0x000ff00000002400 */
[----:B------:R-:W1:Y:S02]  /*06e0*/  MUFU.TANH R19, R19 ;  /* 0x0000001300137308 */ /* 0x000e640000002400 */
[----:B-1----:R-:W-:-:S05]  /*06f0*/  F2FP.F16.F32.PACK_AB R20, R19, R18 ;  /* 0x000000121314723e */ /* 0x002fca00000000ff */
[----:B------:R-:W-:-:S04]  /*0700*/  HADD2 R20, R20, 1, 1 ;  /* 0x3c003c0014147430 */ /* 0x000fc80000000000 */
[----:B------:R-:W-:-:S05]  /*0710*/  HMUL2 R13, R13, R20 ;  /* 0x000000140d0d7232 */ /* 0x000fca0000000000 */
[----:B------:R0:W-:Y:S01]  /*0720*/  STG.E desc[UR4][R16.64+0x4], R13 ;  /* 0x0000040d10007986 */ /* 0x0001e2000c101904 */
[----:B------:R-:W-:Y:S05]  /*0730*/  @P1 BRA `(.L_x_2) ;  /* 0xfffffffc00081947 */ /* 0x000fea000383ffff */
.L_x_1:
[----:B------:R-:W-:Y:S05]  /*0740*/  BSYNC.RECONVERGENT B0 ;  /* 0x0000000000007941 */ /* 0x000fea0003800200 */
.L_x_0:
[----:B------:R-:W-:Y:S05]  /*0750*/  @!P0 EXIT ;  /* 0x000000000000894d */ /* 0x000fea0003800000 */
.L_x_3:
[----:B---3--:R-:W-:-:S05]  /*0760*/  IMAD.WIDE R8, R7, 0x2, R4 ;  /* 0x0000000207087825 */ /* 0x008fca00078e0204 */
[----:B------:R-:W3:Y:S02]  /*0770*/  LDG.E R10, desc[UR4][R8.64] ;  /* 0x00000004080a7981 */ /* 0x000ee4000c1e1900 */
[C---:B---3--:R-:W-:Y:S02]  /*0780*/  HFMA2 R11, R10.reuse, 0.044708251953125, 0.044708251953125, -RZ ;  /* 0x29b929b90a0b7831 */ /* 0x048fe400001000ff */
[----:B------:R-:W-:Y:S02]  /*0790*/  HFMA2 R14, R10, 0.5, 0.5, -RZ ;  /* 0x380038000a0e7831 */ /* 0x000fe400001000ff */
[----:B------:R-:W-:-:S04]  /*07a0*/  HMUL2 R11, R11, R10 ;  /* 0x0000000a0b0b7232 */ /* 0x000fc80000000000 */
[----:B------:R-:W-:-:S04]  /*07b0*/  HFMA2 R11, R11, R10, R10 ;  /* 0x0000000a0b0b7231 */ /* 0x000fc8000000000a */
[----:B------:R-:W-:-:S05]  /*07c0*/  HMUL2 R11, R11, 0.7978515625, 0.7978515625 ;  /* 0x3a623a620b0b7832 */ /* 0x000fca0000000000 */
[--C-:B------:R-:W-:Y:S02]  /*07d0*/  HADD2.F32 R12, -RZ, R11.reuse.H0_H0 ;  /* 0x2000000bff0c7230 */ /* 0x100fe40000004100 */
[----:B0-----:R-:W-:-:S04]  /*07e0*/  HADD2.F32 R13, -RZ, R11.H1_H1 ;  /* 0x3000000bff0d7230 */ /* 0x001fc80000004100 */
[----:B------:R-:W-:Y:S08]  /*07f0*/  MUFU.TANH R12, R12 ;  /* 0x0000000c000c7308 */ /* 0x000ff00000002400 */
[----:B------:R-:W0:Y:S02]  /*0800*/  MUFU.TANH R13, R13 ;  /* 0x0000000d000d7308 */ /* 0x000e240000002400 */
[----:B0-----:R-:W-:-:S05]  /*0810*/  F2FP.F16.F32.PACK_AB R11, R13, R12 ;  /* 0x0000000c0d0b723e */ /* 0x001fca00000000ff */
[----:B------:R-:W-:Y:S02]  /*0820*/  HADD2 R15, R11, 1, 1 ;  /* 0x3c003c000b0f7430 */ /* 0x000fe40000000000 */
[----:B--2---:R-:W-:-:S04]  /*0830*/  IMAD.WIDE R10, R7, 0x2, R2 ;  /* 0x00000002070a7825 */ /* 0x004fc800078e0202 */
[----:B------:R-:W-:-:S05]  /*0840*/  HMUL2 R15, R14, R15 ;  /* 0x0000000f0e0f7232 */ /* 0x000fca0000000000 */
[----:B------:R0:W-:Y:S04]  /*0850*/  STG.E desc[UR4][R10.64], R15 ;  /* 0x0000000f0a007986 */ /* 0x0001e8000c101904 */
[----:B------:R-:W2:Y:S02]  /*0860*/  LDG.E R14, desc[UR4][R8.64+0x4] ;  /* 0x00000404080e7981 */ /* 0x000ea4000c1e1900 */
[----:B--2---:R-:W-:-:S04]  /*0870*/  HFMA2 R16, R14, 0.044708251953125, 0.044708251953125, -RZ ;  /* 0x29b929b90e107831 */ /* 0x004fc800001000ff */
        /* <DEDUP_REMOVED lines=12> */
[----:B------:R-:W0:Y:S02]  /*0940*/  LDG.E R14, desc[UR4][R8.64+0x8] ;  /* 0x00000804080e7981 */ /* 0x000e24000c1e1900 */
[----:B0-----:R-:W-:-:S04]  /*0950*/  HFMA2 R15, R14, 0.044708251953125, 0.044708251953125, -RZ ;  /* 0x29b929b90e0f7831 */ /* 0x001fc800001000ff */
        /* <DEDUP_REMOVED lines=10> */
[----:B-1----:R-:W-:-:S05]  /*0a00*/  HMUL2 R13, R14, R16 ;  /* 0x000000100e0d7232 */ /* 0x002fca0000000000 */
[----:B------:R0:W-:Y:S04]  /*0a10*/  STG.E desc[UR4][R10.64+0x8], R13 ;  /* 0x0000080d0a007986 */ /* 0x0001e8000c101904 */
[----:B------:R1:W2:Y:S02]  /*0a20*/  LDG.E R14, desc[UR4][R8.64+0xc] ;  /* 0x00000c04080e7981 */ /* 0x0002a4000c1e1900 */
[----:B-1----:R-:W-:-:S04]  /*0a30*/  IMAD.WIDE R8, R6, 0x2, R8 ;  /* 0x0000000206087825 */ /* 0x002fc800078e0208 */
        /* <DEDUP_REMOVED lines=13> */
[----:B0-----:R-:W2:Y:S01]  /*0b10*/  LDG.E R13, desc[UR4][R8.64] ;  /* 0x00000004080d7981 */ /* 0x001ea2000c1e1900 */
        /* <DEDUP_REMOVED lines=28> */
[----:B0-----:R-:W2:Y:S02]  /*0ce0*/  LDG.E R13, desc[UR4][R8.64+0x8] ;  /* 0x00000804080d7981 */ /* 0x001ea4000c1e1900 */
        /* <DEDUP_REMOVED lines=13> */
[----:B-1----:R1:W2:Y:S02]  /*0dc0*/  LDG.E R15, desc[UR4][R8.64+0xc] ;  /* 0x00000c04080f7981 */ /* 0x0022a4000c1e1900 */
        /* <DEDUP_REMOVED lines=115> */
[----:B------:R-:W2:Y:S01]  /*1500*/  LDG.E R8, desc[UR4][R8.64+0xc] ;  /* 0x00000c0408087981 */ /* 0x000ea2000c1e1900 */
[----:B------:R-:W-:-:S04]  /*1510*/  LEA R7, R0, R7, 0x5 ;  /* 0x0000000700077211 */ /* 0x000fc800078e28ff */
[----:B------:R-:W-:Y:S01]  /*1520*/  ISETP.GE.AND P0, PT, R7, UR6, PT ;  /* 0x0000000607007c0c */ /* 0x000fe2000bf06270 */
[----:B--2---:R-:W-:-:S04]  /*1530*/  HFMA2 R9, R8, 0.044708251953125, 0.044708251953125, -RZ ;  /* 0x29b929b908097831 */ /* 0x004fc800001000ff */
[----:B------:R-:W-:-:S04]  /*1540*/  HMUL2 R9, R9, R8 ;  /* 0x0000000809097232 */ /* 0x000fc80000000000 */
[----:B------:R-:W-:-:S04]  /*1550*/  HFMA2 R9, R9, R8, R8 ;  /* 0x0000000809097231 */ /* 0x000fc80000000008 */
[----:B------:R-:W-:-:S05]  /*1560*/  HMUL2 R9, R9, 0.7978515625, 0.7978515625 ;  /* 0x3a623a6209097832 */ /* 0x000fca0000000000 */
[--C-:B------:R-:W-:Y:S02]  /*1570*/  HADD2.F32 R12, -RZ, R9.reuse.H0_H0 ;  /* 0x20000009ff0c7230 */ /* 0x100fe40000004100 */
[----:B------:R-:W-:Y:S02]  /*1580*/  HADD2.F32 R14, -RZ, R9.H1_H1 ;  /* 0x30000009ff0e7230 */ /* 0x000fe40000004100 */
[----:B------:R-:W-:Y:S02]  /*1590*/  HFMA2 R9, R8, 0.5, 0.5, -RZ ;  /* 0x3800380008097831 */ /* 0x000fe400001000ff */
[----:B------:R-:W-:Y:S08]  /*15a0*/  MUFU.TANH R12, R12 ;  /* 0x0000000c000c7308 */ /* 0x000ff00000002400 */
[----:B-1----:R-:W0:Y:S02]  /*15b0*/  MUFU.TANH R15, R14 ;  /* 0x0000000e000f7308 */ /* 0x002e240000002400 */
[----:B0-----:R-:W-:-:S05]  /*15c0*/  F2FP.F16.F32.PACK_AB R15, R15, R12 ;  /* 0x0000000c0f0f723e */ /* 0x001fca00000000ff */
[----:B------:R-:W-:-:S04]  /*15d0*/  HADD2 R15, R15, 1, 1 ;  /* 0x3c003c000f0f7430 */ /* 0x000fc80000000000 */
[----:B------:R-:W-:-:S05]  /*15e0*/  HMUL2 R9, R9, R15 ;  /* 0x0000000f09097232 */ /* 0x000fca0000000000 */
[----:B------:R3:W-:Y:S01]  /*15f0*/  STG.E desc[UR4][R10.64+0xc], R9 ;  /* 0x00000c090a007986 */ /* 0x0007e2000c101904 */
[----:B------:R-:W-:Y:S05]  /*1600*/  @!P0 BRA `(.L_x_3) ;  /* 0xfffffff000548947 */ /* 0x000fea000383ffff */
[----:B------:R-:W-:Y:S05]  /*1610*/  EXIT ;  /* 0x000000000000794d */ /* 0x000fea0003800000 */
.L_x_4:
[----:B------:R-:W-:-:S00]  /*1620*/  BRA `(.L_x_4) ;  /* 0xfffffffc00fc7947 */ /* 0x000fc0000383ffff */
[----:B------:R-:W-:-:S00]  /*1630*/  NOP ;  /* 0x0000000000007918 */ /* 0x000fc00000000000 */
        /* <DEDUP_REMOVED lines=12> */
.L_x_5:


//--------------------- .nv.shared.reserved.0     --------------------------
	.section	.nv.shared.reserved.0,"aw",@nobits
	.weak		__nv_reservedSMEM_offset_0_alias
	.size		__nv_reservedSMEM_offset_0_alias, 0, 64
	.other		__nv_reservedSMEM_offset_0_alias,@"STO_CUDA_RESERVED_SHARED STV_DEFAULT"
__nv_reservedSMEM_offset_0_alias:
	.zero		0
	.zero		64


//--------------------- .nv.constant0._Z18FP16GeluCUDAKernelILi8EEvPK6__halfPS0_i --------------------------
	.section	.nv.constant0._Z18FP16GeluCUDAKernelILi8EEvPK6__halfPS0_i,"a",@progbits
	.sectionflags	@""
	.align	4
.nv.constant0._Z18FP16GeluCUDAKernelILi8EEvPK6__halfPS0_i:
	.zero		916


//--------------------- SYMBOLS --------------------------

	.type		.nv.reservedSmem.offset0,@object
	.size		.nv.reservedSmem.offset0,0x4
